//
// Generated by NVIDIA NVVM Compiler
//
// Compiler Build ID: CL-36424714
// Cuda compilation tools, release 13.0, V13.0.88
// Based on NVVM 20.0.0
//

.version 9.0
.target sm_100
.address_size 64

	// .globl	_Z18copy_heater_bufferyPfi

.visible .entry _Z18copy_heater_bufferyPfi(
	.param .u64 _Z18copy_heater_bufferyPfi_param_0,
	.param .u64 .ptr .align 1 _Z18copy_heater_bufferyPfi_param_1,
	.param .u32 _Z18copy_heater_bufferyPfi_param_2
)
{
	.reg .pred 	%p<4>;
	.reg .b32 	%r<16>;
	.reg .b32 	%f<8>;
	.reg .b64 	%rd<6>;

	ld.param.u64 	%rd2, [_Z18copy_heater_bufferyPfi_param_0];
	ld.param.u64 	%rd1, [_Z18copy_heater_bufferyPfi_param_1];
	ld.param.u32 	%r2, [_Z18copy_heater_bufferyPfi_param_2];
	mov.u32 	%r4, %tid.x;
	mov.u32 	%r5, %ctaid.x;
	mov.u32 	%r6, %ntid.x;
	mad.lo.s32 	%r7, %r5, %r6, %r4;
	mov.u32 	%r8, %tid.y;
	mov.u32 	%r9, %ctaid.y;
	mov.u32 	%r10, %ntid.y;
	mad.lo.s32 	%r11, %r9, %r10, %r8;
	mov.u32 	%r13, %nctaid.x;
	mul.lo.s32 	%r14, %r13, %r6;
	mad.lo.s32 	%r1, %r14, %r11, %r7;
	cvt.rn.f32.s32 	%f2, %r7;
	cvt.rn.f32.u32 	%f3, %r11;
	tex.2d.v4.f32.f32 	{%f4, %f5, %f6, %f7}, [%rd2, {%f2, %f3}];
	max.s32 	%r15, %r7, %r11;
	setp.ge.s32 	%p1, %r15, %r2;
	setp.leu.f32 	%p2, %f4, 0f00000000;
	or.pred  	%p3, %p1, %p2;
	@%p3 bra 	$L__BB0_2;
	cvta.to.global.u64 	%rd3, %rd1;
	mul.wide.s32 	%rd4, %r1, 4;
	add.s64 	%rd5, %rd3, %rd4;
	st.global.f32 	[%rd5], %f4;
$L__BB0_2:
	ret;

}
	// .globl	_Z11heat_spreadPfyif
.visible .entry _Z11heat_spreadPfyif(
	.param .u64 .ptr .align 1 _Z11heat_spreadPfyif_param_0,
	.param .u64 _Z11heat_spreadPfyif_param_1,
	.param .u32 _Z11heat_spreadPfyif_param_2,
	.param .f32 _Z11heat_spreadPfyif_param_3
)
{
	.reg .pred 	%p<2>;
	.reg .b32 	%r<21>;
	.reg .b32 	%f<33>;
	.reg .b64 	%rd<6>;

	ld.param.u64 	%rd1, [_Z11heat_spreadPfyif_param_0];
	ld.param.u64 	%rd2, [_Z11heat_spreadPfyif_param_1];
	ld.param.u32 	%r4, [_Z11heat_spreadPfyif_param_2];
	ld.param.f32 	%f1, [_Z11heat_spreadPfyif_param_3];
	mov.u32 	%r6, %tid.x;
	mov.u32 	%r7, %ctaid.x;
	mov.u32 	%r8, %ntid.x;
	mad.lo.s32 	%r1, %r7, %r8, %r6;
	mov.u32 	%r9, %tid.y;
	mov.u32 	%r10, %ctaid.y;
	mov.u32 	%r11, %ntid.y;
	mad.lo.s32 	%r12, %r10, %r11, %r9;
	mov.u32 	%r13, %nctaid.x;
	mul.lo.s32 	%r14, %r13, %r8;
	mul.lo.s32 	%r3, %r14, %r12;
	max.s32 	%r15, %r1, %r12;
	setp.gt.s32 	%p1, %r15, %r4;
	@%p1 bra 	$L__BB1_2;
	cvt.rn.f32.s32 	%f2, %r1;
	cvt.rn.f32.u32 	%f3, %r12;
	tex.2d.v4.f32.f32 	{%f4, %f5, %f6, %f7}, [%rd2, {%f2, %f3}];
	add.s32 	%r16, %r1, -1;
	cvt.rn.f32.s32 	%f8, %r16;
	tex.2d.v4.f32.f32 	{%f9, %f10, %f11, %f12}, [%rd2, {%f8, %f3}];
	add.s32 	%r17, %r1, 1;
	cvt.rn.f32.s32 	%f13, %r17;
	tex.2d.v4.f32.f32 	{%f14, %f15, %f16, %f17}, [%rd2, {%f13, %f3}];
	add.f32 	%f18, %f9, %f14;
	add.s32 	%r18, %r12, -1;
	cvt.rn.f32.s32 	%f19, %r18;
	tex.2d.v4.f32.f32 	{%f20, %f21, %f22, %f23}, [%rd2, {%f2, %f19}];
	add.f32 	%f24, %f18, %f20;
	add.s32 	%r19, %r12, 1;
	cvt.rn.f32.u32 	%f25, %r19;
	tex.2d.v4.f32.f32 	{%f26, %f27, %f28, %f29}, [%rd2, {%f2, %f25}];
	cvta.to.global.u64 	%rd3, %rd1;
	add.f32 	%f30, %f24, %f26;
	fma.rn.f32 	%f31, %f4, 0fC0800000, %f30;
	fma.rn.f32 	%f32, %f1, %f31, %f4;
	add.s32 	%r20, %r3, %r1;
	mul.wide.s32 	%rd4, %r20, 4;
	add.s64 	%rd5, %rd3, %rd4;
	st.global.f32 	[%rd5], %f32;
$L__BB1_2:
	ret;

}


// ===== COMPILED SASS (sm_100) =====

	.target	sm_100

	.elftype	@"ET_EXEC"


//--------------------- .note.nv.tkinfo           --------------------------
	.section	.note.nv.tkinfo,"",@"SHT_NOTE"
	.sectionflags	@"SHF_NOTE_NV_TKINFO"
	.tkinfo
        /*0018*/ 	.word	0x00000002
        /*0030*/ 	.string	""
        /*0030*/ 	.string	"ptxas"
        /*0030*/ 	.string	"Cuda compilation tools, release 13.0, V13.0.88"
        /*0030*/ 	.string	"Build cuda_13.0.r13.0/compiler.36424714_0"
        /*0030*/ 	.string	"-arch sm_100 -m 64 "



//--------------------- .note.nv.cuinfo           --------------------------
	.section	.note.nv.cuinfo,"",@"SHT_NOTE"
	.sectionflags	@"SHF_NOTE_NV_CUINFO"
        /*0018*/ 	.short	0x0002
        /*001a*/ 	.short	0x0064
        /*001c*/ 	.short	0x0082
	.zero		2


//--------------------- .nv.info                  --------------------------
	.section	.nv.info,"",@"SHT_CUDA_INFO"
	.align	4


	//----- nvinfo : EIATTR_REGCOUNT
	.align		4
        /*0000*/ 	.byte	0x04, 0x2f
        /*0002*/ 	.short	(.L_1 - .L_0)
	.align		4
.L_0:
        /*0004*/ 	.word	index@(_Z18copy_heater_bufferyPfi)
        /*0008*/ 	.word	0x0000000b


	//----- nvinfo : EIATTR_FRAME_SIZE
	.align		4
.L_1:
        /*000c*/ 	.byte	0x04, 0x11
        /*000e*/ 	.short	(.L_3 - .L_2)
	.align		4
.L_2:
        /*0010*/ 	.word	index@(_Z18copy_heater_bufferyPfi)
        /*0014*/ 	.word	0x00000000


	//----- nvinfo : EIATTR_REGCOUNT
	.align		4
.L_3:
        /*0018*/ 	.byte	0x04, 0x2f
        /*001a*/ 	.short	(.L_5 - .L_4)
	.align		4
.L_4:
        /*001c*/ 	.word	index@(_Z11heat_spreadPfyif)
        /*0020*/ 	.word	0x00000016


	//----- nvinfo : EIATTR_FRAME_SIZE
	.align		4
.L_5:
        /*0024*/ 	.byte	0x04, 0x11
        /*0026*/ 	.short	(.L_7 - .L_6)
	.align		4
.L_6:
        /*0028*/ 	.word	index@(_Z11heat_spreadPfyif)
        /*002c*/ 	.word	0x00000000


	//----- nvinfo : EIATTR_MIN_STACK_SIZE
	.align		4
.L_7:
        /*0030*/ 	.byte	0x04, 0x12
        /*0032*/ 	.short	(.L_9 - .L_8)
	.align		4
.L_8:
        /*0034*/ 	.word	index@(_Z11heat_spreadPfyif)
        /*0038*/ 	.word	0x00000000


	//----- nvinfo : EIATTR_MIN_STACK_SIZE
	.align		4
.L_9:
        /*003c*/ 	.byte	0x04, 0x12
        /*003e*/ 	.short	(.L_11 - .L_10)
	.align		4
.L_10:
        /*0040*/ 	.word	index@(_Z18copy_heater_bufferyPfi)
        /*0044*/ 	.word	0x00000000
.L_11:


//--------------------- .nv.compat                --------------------------
	.section	.nv.compat,"",@"SHT_CUDA_COMPAT_INFO"
	.align	4
        /*0000*/ 	.byte	0x02, 0x09, 0x00, 0x00, 0x02, 0x02, 0x02, 0x00, 0x02, 0x05, 0x05, 0x00, 0x03, 0x07, 0x01, 0x01
        /*0010*/ 	.byte	0x02, 0x03, 0x00, 0x00, 0x02, 0x06, 0x01, 0x00, 0x04, 0x0b, 0x08, 0x00, 0x09, 0x00, 0x00, 0x00
        /*0020*/ 	.byte	0x00, 0x00, 0x00, 0x00


//--------------------- .nv.info._Z11heat_spreadPfyif --------------------------
	.section	.nv.info._Z11heat_spreadPfyif,"",@"SHT_CUDA_INFO"
	.sectionflags	@""
	.align	4


	//----- nvinfo : EIATTR_CUDA_API_VERSION
	.align		4
        /*0000*/ 	.byte	0x04, 0x37
        /*0002*/ 	.short	(.L_13 - .L_12)
.L_12:
        /*0004*/ 	.word	0x00000082


	//----- nvinfo : EIATTR_KPARAM_INFO
	.align		4
.L_13:
        /*0008*/ 	.byte	0x04, 0x17
        /*000a*/ 	.short	(.L_15 - .L_14)
.L_14:
        /*000c*/ 	.word	0x00000000
        /*0010*/ 	.short	0x0003
        /*0012*/ 	.short	0x0014
        /*0014*/ 	.byte	0x00, 0xf0, 0x11, 0x00


	//----- nvinfo : EIATTR_KPARAM_INFO
	.align		4
.L_15:
        /*0018*/ 	.byte	0x04, 0x17
        /*001a*/ 	.short	(.L_17 - .L_16)
.L_16:
        /*001c*/ 	.word	0x00000000
        /*0020*/ 	.short	0x0002
        /*0022*/ 	.short	0x0010
        /*0024*/ 	.byte	0x00, 0xf0, 0x11, 0x00


	//----- nvinfo : EIATTR_KPARAM_INFO
	.align		4
.L_17:
        /*0028*/ 	.byte	0x04, 0x17
        /*002a*/ 	.short	(.L_19 - .L_18)
.L_18:
        /*002c*/ 	.word	0x00000000
        /*0030*/ 	.short	0x0001
        /*0032*/ 	.short	0x0008
        /*0034*/ 	.byte	0x00, 0xf0, 0x21, 0x00


	//----- nvinfo : EIATTR_KPARAM_INFO
	.align		4
.L_19:
        /*0038*/ 	.byte	0x04, 0x17
        /*003a*/ 	.short	(.L_21 - .L_20)
.L_20:
        /*003c*/ 	.word	0x00000000
        /*0040*/ 	.short	0x0000
        /*0042*/ 	.short	0x0000
        /*0044*/ 	.byte	0x00, 0xf5, 0x21, 0x00


	//----- nvinfo : EIATTR_SPARSE_MMA_MASK
	.align		4
.L_21:
        /*0048*/ 	.byte	0x03, 0x50
        /*004a*/ 	.short	0x0000


	//----- nvinfo : EIATTR_MAXREG_COUNT
	.align		4
        /*004c*/ 	.byte	0x03, 0x1b
        /*004e*/ 	.short	0x00ff


	//----- nvinfo : EIATTR_MERCURY_ISA_VERSION
	.align		4
        /*0050*/ 	.byte	0x03, 0x5f
        /*0052*/ 	.short	0x0101


	//----- nvinfo : EIATTR_VRC_CTA_INIT_COUNT
	.align		4
        /*0054*/ 	.byte	0x02, 0x4a
	.zero		1
	.zero		1


	//----- nvinfo : EIATTR_EXIT_INSTR_OFFSETS
	.align		4
        /*0058*/ 	.byte	0x04, 0x1c
        /*005a*/ 	.short	(.L_23 - .L_22)


	//   ....[0]....
.L_22:
        /*005c*/ 	.word	0x000000e0


	//   ....[1]....
        /*0060*/ 	.word	0x00000320


	//----- nvinfo : EIATTR_CBANK_PARAM_SIZE
	.align		4
.L_23:
        /*0064*/ 	.byte	0x03, 0x19
        /*0066*/ 	.short	0x0018


	//----- nvinfo : EIATTR_PARAM_CBANK
	.align		4
        /*0068*/ 	.byte	0x04, 0x0a
        /*006a*/ 	.short	(.L_25 - .L_24)
	.align		4
.L_24:
        /*006c*/ 	.word	index@(.nv.constant0._Z11heat_spreadPfyif)
        /*0070*/ 	.short	0x0380
        /*0072*/ 	.short	0x0018


	//----- nvinfo : EIATTR_SW_WAR
	.align		4
.L_25:
        /*0074*/ 	.byte	0x04, 0x36
        /*0076*/ 	.short	(.L_27 - .L_26)
.L_26:
        /*0078*/ 	.word	0x00000008
.L_27:


//--------------------- .nv.info._Z18copy_heater_bufferyPfi --------------------------
	.section	.nv.info._Z18copy_heater_bufferyPfi,"",@"SHT_CUDA_INFO"
	.sectionflags	@""
	.align	4


	//----- nvinfo : EIATTR_CUDA_API_VERSION
	.align		4
        /*0000*/ 	.byte	0x04, 0x37
        /*0002*/ 	.short	(.L_29 - .L_28)
.L_28:
        /*0004*/ 	.word	0x00000082


	//----- nvinfo : EIATTR_KPARAM_INFO
	.align		4
.L_29:
        /*0008*/ 	.byte	0x04, 0x17
        /*000a*/ 	.short	(.L_31 - .L_30)
.L_30:
        /*000c*/ 	.word	0x00000000
        /*0010*/ 	.short	0x0002
        /*0012*/ 	.short	0x0010
        /*0014*/ 	.byte	0x00, 0xf0, 0x11, 0x00


	//----- nvinfo : EIATTR_KPARAM_INFO
	.align		4
.L_31:
        /*0018*/ 	.byte	0x04, 0x17
        /*001a*/ 	.short	(.L_33 - .L_32)
.L_32:
        /*001c*/ 	.word	0x00000000
        /*0020*/ 	.short	0x0001
        /*0022*/ 	.short	0x0008
        /*0024*/ 	.byte	0x00, 0xf5, 0x21, 0x00


	//----- nvinfo : EIATTR_KPARAM_INFO
	.align		4
.L_33:
        /*0028*/ 	.byte	0x04, 0x17
        /*002a*/ 	.short	(.L_35 - .L_34)
.L_34:
        /*002c*/ 	.word	0x00000000
        /*0030*/ 	.short	0x0000
        /*0032*/ 	.short	0x0000
        /*0034*/ 	.byte	0x00, 0xf0, 0x21, 0x00


	//----- nvinfo : EIATTR_SPARSE_MMA_MASK
	.align		4
.L_35:
        /*0038*/ 	.byte	0x03, 0x50
        /*003a*/ 	.short	0x0000


	//----- nvinfo : EIATTR_MAXREG_COUNT
	.align		4
        /*003c*/ 	.byte	0x03, 0x1b
        /*003e*/ 	.short	0x00ff


	//----- nvinfo : EIATTR_MERCURY_ISA_VERSION
	.align		4
        /*0040*/ 	.byte	0x03, 0x5f
        /*0042*/ 	.short	0x0101


	//----- nvinfo : EIATTR_VRC_CTA_INIT_COUNT
	.align		4
        /*0044*/ 	.byte	0x02, 0x4a
	.zero		1
	.zero		1


	//----- nvinfo : EIATTR_EXIT_INSTR_OFFSETS
	.align		4
        /*0048*/ 	.byte	0x04, 0x1c
        /*004a*/ 	.short	(.L_37 - .L_36)


	//   ....[0]....
.L_36:
        /*004c*/ 	.word	0x00000160


	//   ....[1]....
        /*0050*/ 	.word	0x000001b0


	//----- nvinfo : EIATTR_CBANK_PARAM_SIZE
	.align		4
.L_37:
        /*0054*/ 	.byte	0x03, 0x19
        /*0056*/ 	.short	0x0014


	//----- nvinfo : EIATTR_PARAM_CBANK
	.align		4
        /*0058*/ 	.byte	0x04, 0x0a
        /*005a*/ 	.short	(.L_39 - .L_38)
	.align		4
.L_38:
        /*005c*/ 	.word	index@(.nv.constant0._Z18copy_heater_bufferyPfi)
        /*0060*/ 	.short	0x0380
        /*0062*/ 	.short	0x0014


	//----- nvinfo : EIATTR_SW_WAR
	.align		4
.L_39:
        /*0064*/ 	.byte	0x04, 0x36
        /*0066*/ 	.short	(.L_41 - .L_40)
.L_40:
        /*0068*/ 	.word	0x00000008
.L_41:


//--------------------- .nv.callgraph             --------------------------
	.section	.nv.callgraph,"",@"SHT_CUDA_CALLGRAPH"
	.align	4
	.sectionentsize	8
	.align		4
        /*0000*/ 	.word	0x00000000
	.align		4
        /*0004*/ 	.word	0xffffffff
	.align		4
        /*0008*/ 	.word	0x00000000
	.align		4
        /*000c*/ 	.word	0xfffffffe
	.align		4
        /*0010*/ 	.word	0x00000000
	.align		4
        /*0014*/ 	.word	0xfffffffd
	.align		4
        /*0018*/ 	.word	0x00000000
	.align		4
        /*001c*/ 	.word	0xfffffffc


//--------------------- .text._Z11heat_spreadPfyif --------------------------
	.section	.text._Z11heat_spreadPfyif,"ax",@progbits
	.align	128
        .global         _Z11heat_spreadPfyif
        .type           _Z11heat_spreadPfyif,@function
        .size           _Z11heat_spreadPfyif,(.L_x_2 - _Z11heat_spreadPfyif)
        .other          _Z11heat_spreadPfyif,@"STO_CUDA_ENTRY STV_DEFAULT"
_Z11heat_spreadPfyif:
.text._Z11heat_spreadPfyif:
[----:B------:R-:W-:Y:S01]  /*0000*/  LDC R1, c[0x0][0x37c] ;  /* 0x0000df00ff017b82 */ /* 0x000fe20000000800 */
[----:B------:R-:W0:Y:S07]  /*0010*/  S2R R7, SR_TID.Y ;  /* 0x0000000000077919 */ /* 0x000e2e0000002200 */
[----:B------:R-:W1:Y:S01]  /*0020*/  LDC R3, c[0x0][0x360] ;  /* 0x0000d800ff037b82 */ /* 0x000e620000000800 */
[----:B------:R-:W2:Y:S01]  /*0030*/  LDCU UR6, c[0x0][0x390] ;  /* 0x00007200ff0677ac */ /* 0x000ea20008000800 */
[----:B------:R-:W1:Y:S06]  /*0040*/  S2R R0, SR_TID.X ;  /* 0x0000000000007919 */ /* 0x000e6c0000002100 */
[----:B------:R-:W0:Y:S08]  /*0050*/  S2UR UR5, SR_CTAID.Y ;  /* 0x00000000000579c3 */ /* 0x000e300000002600 */
[----:B------:R-:W0:Y:S08]  /*0060*/  LDC R2, c[0x0][0x364] ;  /* 0x0000d900ff027b82 */ /* 0x000e300000000800 */
[----:B------:R-:W1:Y:S01]  /*0070*/  S2UR UR4, SR_CTAID.X ;  /* 0x00000000000479c3 */ /* 0x000e620000002500 */
[----:B0-----:R-:W-:Y:S01]  /*0080*/  IMAD R7, R2, UR5, R7 ;  /* 0x0000000502077c24 */ /* 0x001fe2000f8e0207 */
[----:B------:R-:W0:Y:S01]  /*0090*/  LDCU UR5, c[0x0][0x370] ;  /* 0x00006e00ff0577ac */ /* 0x000e220008000800 */
[----:B-1----:R-:W-:-:S05]  /*00a0*/  IMAD R0, R3, UR4, R0 ;  /* 0x0000000403007c24 */ /* 0x002fca000f8e0200 */
[----:B------:R-:W-:-:S04]  /*00b0*/  VIMNMX R2, PT, PT, R0, R7, !PT ;  /* 0x0000000700027248 */ /* 0x000fc80007fe0100 */
[----:B--2---:R-:W-:Y:S01]  /*00c0*/  ISETP.GT.AND P0, PT, R2, UR6, PT ;  /* 0x0000000602007c0c */ /* 0x004fe2000bf04270 */
[----:B0-----:R-:W-:-:S12]  /*00d0*/  IMAD R6, R3, UR5, RZ ;  /* 0x0000000503067c24 */ /* 0x001fd8000f8e02ff */
[----:B------:R-:W-:Y:S05]  /*00e0*/  @P0 EXIT ;  /* 0x000000000000094d */ /* 0x000fea0003800000 */
[----:B------:R-:W0:Y:S01]  /*00f0*/  LDCU UR4, c[0x0][0x388] ;  /* 0x00007100ff0477ac */ /* 0x000e220008000800 */
[C---:B------:R-:W-:Y:S01]  /*0100*/  IADD3 R2, PT, PT, R0.reuse, -0x1, RZ ;  /* 0xffffffff00027810 */ /* 0x040fe20007ffe0ff */
[C---:B------:R-:W-:Y:S01]  /*0110*/  VIADD R9, R7.reuse, 0xffffffff ;  /* 0xffffffff07097836 */ /* 0x040fe20000000000 */
[----:B------:R-:W-:Y:S01]  /*0120*/  IADD3 R11, PT, PT, R7, 0x1, RZ ;  /* 0x00000001070b7810 */ /* 0x000fe20007ffe0ff */
[----:B------:R-:W-:Y:S01]  /*0130*/  IMAD.MOV.U32 R12, RZ, RZ, -0x3e000000 ;  /* 0xc2000000ff0c7424 */ /* 0x000fe200078e00ff */
[----:B------:R-:W-:Y:S01]  /*0140*/  I2FP.F32.U32 R5, R7 ;  /* 0x0000000700057245 */ /* 0x000fe20000201000 */
[----:B------:R-:W-:Y:S01]  /*0150*/  UMOV UR5, URZ ;  /* 0x000000ff00057c82 */ /* 0x000fe20008000000 */
[----:B------:R-:W-:Y:S02]  /*0160*/  IADD3 R3, PT, PT, R0, 0x1, RZ ;  /* 0x0000000100037810 */ /* 0x000fe40007ffe0ff */
[----:B------:R-:W-:Y:S02]  /*0170*/  I2FP.F32.S32 R8, R2 ;  /* 0x0000000200087245 */ /* 0x000fe40000201400 */
[----:B------:R-:W-:-:S02]  /*0180*/  I2FP.F32.U32 R19, R11 ;  /* 0x0000000b00137245 */ /* 0x000fc40000201000 */
[----:B------:R-:W-:Y:S01]  /*0190*/  I2FP.F32.S32 R17, R9 ;  /* 0x0000000900117245 */ /* 0x000fe20000201400 */
[----:B------:R-:W-:Y:S01]  /*01a0*/  IMAD.MOV.U32 R9, RZ, RZ, R5 ;  /* 0x000000ffff097224 */ /* 0x000fe200078e0005 */
[----:B------:R-:W-:Y:S02]  /*01b0*/  MOV R11, R5 ;  /* 0x00000005000b7202 */ /* 0x000fe40000000f00 */
[----:B------:R-:W-:Y:S02]  /*01c0*/  I2FP.F32.S32 R4, R0 ;  /* 0x0000000000047245 */ /* 0x000fe40000201400 */
[----:B------:R-:W-:Y:S01]  /*01d0*/  I2FP.F32.S32 R10, R3 ;  /* 0x00000003000a7245 */ /* 0x000fe20000201400 */
[----:B0-----:R-:W-:Y:S01]  /*01e0*/  TEX.LL RZ, R8, R8, R12, UR4, 2D, 0x1 ;  /* 0x28ff040c08087f60 */ /* 0x001fe200089e01ff */
[----:B------:R-:W-:Y:S01]  /*01f0*/  MOV R18, R4 ;  /* 0x0000000400127202 */ /* 0x000fe20000000f00 */
[----:B------:R-:W-:Y:S01]  /*0200*/  IMAD.MOV.U32 R16, RZ, RZ, R4 ;  /* 0x000000ffff107224 */ /* 0x000fe200078e0004 */
[----:B------:R-:W5:Y:S03]  /*0210*/  TEX.LL RZ, R11, R10, R12, UR4, 2D, 0x1 ;  /* 0x28ff040c0a0b7f60 */ /* 0x000f6600089e01ff */
[----:B------:R-:W5:Y:S01]  /*0220*/  TEX.LL RZ, R13, R16, R12, UR4, 2D, 0x1 ;  /* 0x28ff040c100d7f60 */ /* 0x000f6200089e01ff */
[----:B------:R-:W5:Y:S01]  /*0230*/  TEX.LL RZ, R15, R18, R12, UR4, 2D, 0x1 ;  /* 0x28ff040c120f7f60 */ /* 0x000f6200089e01ff */
[----:B------:R0:W5:Y:S01]  /*0240*/  TEX.LL RZ, R4, R4, R12, UR4, 2D, 0x1 ;  /* 0x28ff040c04047f60 */ /* 0x00016200089e01ff */
[----:B------:R-:W1:Y:S01]  /*0250*/  LDC.64 R2, c[0x0][0x380] ;  /* 0x0000e000ff027b82 */ /* 0x000e620000000a00 */
[----:B------:R-:W-:Y:S01]  /*0260*/  IMAD R7, R7, R6, RZ ;  /* 0x0000000607077224 */ /* 0x000fe200078e02ff */
[----:B------:R-:W2:Y:S04]  /*0270*/  LDCU UR6, c[0x0][0x394] ;  /* 0x00007280ff0677ac */ /* 0x000ea80008000800 */
[----:B------:R-:W-:Y:S01]  /*0280*/  IADD3 R7, PT, PT, R0, R7, RZ ;  /* 0x0000000700077210 */ /* 0x000fe20007ffe0ff */
[----:B0-----:R-:W0:Y:S04]  /*0290*/  LDCU.64 UR4, c[0x0][0x358] ;  /* 0x00006b00ff0477ac */ /* 0x001e280008000a00 */
[----:B-1----:R-:W-:Y:S01]  /*02a0*/  IMAD.WIDE R2, R7, 0x4, R2 ;  /* 0x0000000407027825 */ /* 0x002fe200078e0202 */
[----:B------:R-:W-:-:S04]  /*02b0*/  DEPBAR.LE SB5, 0x1 ;  /* 0x0000d0400000791a */ /* 0x000fc80000000000 */
[----:B------:R-:W-:-:S04]  /*02c0*/  FADD R0, R8, R11 ;  /* 0x0000000b08007221 */ /* 0x000fc80000000000 */
[----:B------:R-:W-:-:S04]  /*02d0*/  FADD R0, R0, R13 ;  /* 0x0000000d00007221 */ /* 0x000fc80000000000 */
[----:B------:R-:W-:-:S04]  /*02e0*/  FADD R15, R0, R15 ;  /* 0x0000000f000f7221 */ /* 0x000fc80000000000 */
[----:B-----5:R-:W-:-:S04]  /*02f0*/  FFMA R15, R4, -4, R15 ;  /* 0xc0800000040f7823 */ /* 0x020fc8000000000f */
[----:B--2---:R-:W-:-:S05]  /*0300*/  FFMA R15, R15, UR6, R4 ;  /* 0x000000060f0f7c23 */ /* 0x004fca0008000004 */
[----:B0-----:R-:W-:Y:S01]  /*0310*/  STG.E desc[UR4][R2.64], R15 ;  /* 0x0000000f02007986 */ /* 0x001fe2000c101904 */
[----:B------:R-:W-:Y:S05]  /*0320*/  EXIT ;  /* 0x000000000000794d */ /* 0x000fea0003800000 */
.L_x_0:
[----:B------:R-:W-:-:S00]  /*0330*/  BRA `(.L_x_0) ;  /* 0xfffffffc00fc7947 */ /* 0x000fc0000383ffff */
[----:B------:R-:W-:-:S00]  /*0340*/  NOP ;  /* 0x0000000000007918 */ /* 0x000fc00000000000 */
        /* <DEDUP_REMOVED lines=11> */
.L_x_2:


//--------------------- .text._Z18copy_heater_bufferyPfi --------------------------
	.section	.text._Z18copy_heater_bufferyPfi,"ax",@progbits
	.align	128
        .global         _Z18copy_heater_bufferyPfi
        .type           _Z18copy_heater_bufferyPfi,@function
        .size           _Z18copy_heater_bufferyPfi,(.L_x_3 - _Z18copy_heater_bufferyPfi)
        .other          _Z18copy_heater_bufferyPfi,@"STO_CUDA_ENTRY STV_DEFAULT"
_Z18copy_heater_bufferyPfi:
.text._Z18copy_heater_bufferyPfi:
[----:B------:R-:W-:Y:S01]  /*0000*/  LDC R1, c[0x0][0x37c] ;  /* 0x0000df00ff017b82 */ /* 0x000fe20000000800 */
[----:B------:R-:W0:Y:S07]  /*0010*/  S2R R0, SR_TID.X ;  /* 0x0000000000007919 */ /* 0x000e2e0000002100 */
[----:B------:R-:W0:Y:S01]  /*0020*/  S2UR UR4, SR_CTAID.X ;  /* 0x00000000000479c3 */ /* 0x000e220000002500 */
[----:B------:R-:W-:Y:S01]  /*0030*/  HFMA2 R8, -RZ, RZ, -3, 0 ;  /* 0xc2000000ff087431 */ /* 0x000fe200000001ff */
[----:B------:R-:W1:Y:S06]  /*0040*/  S2R R3, SR_TID.Y ;  /* 0x0000000000037919 */ /* 0x000e6c0000002200 */
[----:B------:R-:W0:Y:S08]  /*0050*/  LDC R5, c[0x0][0x360] ;  /* 0x0000d800ff057b82 */ /* 0x000e300000000800 */
[----:B------:R-:W1:Y:S08]  /*0060*/  S2UR UR5, SR_CTAID.Y ;  /* 0x00000000000579c3 */ /* 0x000e700000002600 */
[----:B------:R-:W1:Y:S01]  /*0070*/  LDC R2, c[0x0][0x364] ;  /* 0x0000d900ff027b82 */ /* 0x000e620000000800 */
[----:B0-----:R-:W-:Y:S01]  /*0080*/  IMAD R0, R5, UR4, R0 ;  /* 0x0000000405007c24 */ /* 0x001fe2000f8e0200 */
[----:B------:R-:W0:Y:S04]  /*0090*/  LDCU UR4, c[0x0][0x380] ;  /* 0x00007000ff0477ac */ /* 0x000e280008000800 */
[----:B------:R-:W-:Y:S01]  /*00a0*/  I2FP.F32.S32 R6, R0 ;  /* 0x0000000000067245 */ /* 0x000fe20000201400 */
[----:B-1----:R-:W-:Y:S01]  /*00b0*/  IMAD R3, R2, UR5, R3 ;  /* 0x0000000502037c24 */ /* 0x002fe2000f8e0203 */
[----:B------:R-:W-:-:S04]  /*00c0*/  UMOV UR5, URZ ;  /* 0x000000ff00057c82 */ /* 0x000fc80008000000 */
[----:B------:R-:W-:-:S06]  /*00d0*/  I2FP.F32.U32 R7, R3 ;  /* 0x0000000300077245 */ /* 0x000fcc0000201000 */
[----:B0-----:R0:W5:Y:S01]  /*00e0*/  TEX.LL RZ, R7, R6, R8, UR4, 2D, 0x1 ;  /* 0x28ff040806077f60 */ /* 0x00116200089e01ff */
[----:B------:R-:W-:Y:S01]  /*00f0*/  VIMNMX R4, PT, PT, R0, R3, !PT ;  /* 0x0000000300047248 */ /* 0x000fe20007fe0100 */
[----:B0-----:R-:W0:Y:S01]  /*0100*/  LDCU UR5, c[0x0][0x390] ;  /* 0x00007200ff0577ac */ /* 0x001e220008000800 */
[----:B------:R-:W1:Y:S02]  /*0110*/  LDCU UR4, c[0x0][0x370] ;  /* 0x00006e00ff0477ac */ /* 0x000e640008000800 */
[----:B-1----:R-:W-:-:S04]  /*0120*/  IMAD R2, R5, UR4, RZ ;  /* 0x0000000405027c24 */ /* 0x002fc8000f8e02ff */
[----:B------:R-:W-:Y:S01]  /*0130*/  IMAD R5, R3, R2, R0 ;  /* 0x0000000203057224 */ /* 0x000fe200078e0200 */
[----:B-----5:R-:W-:-:S04]  /*0140*/  FSETP.GT.AND P0, PT, R7, RZ, PT ;  /* 0x000000ff0700720b */ /* 0x020fc80003f04000 */
[----:B0-----:R-:W-:-:S13]  /*0150*/  ISETP.GE.OR P0, PT, R4, UR5, !P0 ;  /* 0x0000000504007c0c */ /* 0x001fda000c706670 */
[----:B------:R-:W-:Y:S05]  /*0160*/  @P0 EXIT ;  /* 0x000000000000094d */ /* 0x000fea0003800000 */
[----:B------:R-:W0:Y:S01]  /*0170*/  LDC.64 R2, c[0x0][0x388] ;  /* 0x0000e200ff027b82 */ /* 0x000e220000000a00 */
[----:B------:R-:W1:Y:S01]  /*0180*/  LDCU.64 UR4, c[0x0][0x358] ;  /* 0x00006b00ff0477ac */ /* 0x000e620008000a00 */
[----:B0-----:R-:W-:-:S05]  /*0190*/  IMAD.WIDE R2, R5, 0x4, R2 ;  /* 0x0000000405027825 */ /* 0x001fca00078e0202 */
[----:B-1----:R-:W-:Y:S01]  /*01a0*/  STG.E desc[UR4][R2.64], R7 ;  /* 0x0000000702007986 */ /* 0x002fe2000c101904 */
[----:B------:R-:W-:Y:S05]  /*01b0*/  EXIT ;  /* 0x000000000000794d */ /* 0x000fea0003800000 */
.L_x_1:
        /* <DEDUP_REMOVED lines=12> */
.L_x_3:


//--------------------- .nv.shared.reserved.0     --------------------------
	.section	.nv.shared.reserved.0,"aw",@nobits
	.weak		__nv_reservedSMEM_offset_0_alias
	.size		__nv_reservedSMEM_offset_0_alias, 0, 64
	.other		__nv_reservedSMEM_offset_0_alias,@"STO_CUDA_RESERVED_SHARED STV_DEFAULT"
__nv_reservedSMEM_offset_0_alias:
	.zero		0
	.zero		64


//--------------------- .nv.constant0._Z11heat_spreadPfyif --------------------------
	.section	.nv.constant0._Z11heat_spreadPfyif,"a",@progbits
	.sectionflags	@""
	.align	4
.nv.constant0._Z11heat_spreadPfyif:
	.zero		920


//--------------------- .nv.constant0._Z18copy_heater_bufferyPfi --------------------------
	.section	.nv.constant0._Z18copy_heater_bufferyPfi,"a",@progbits
	.sectionflags	@""
	.align	4
.nv.constant0._Z18copy_heater_bufferyPfi:
	.zero		916


//--------------------- SYMBOLS --------------------------

	.type		.nv.reservedSmem.offset0,@object
	.size		.nv.reservedSmem.offset0,0x4
